//
// Generated by NVIDIA NVVM Compiler
//
// Compiler Build ID: CL-36424714
// Cuda compilation tools, release 13.0, V13.0.88
// Based on NVVM 20.0.0
//

.version 9.0
.target sm_100
.address_size 64

	// .globl	_Z3incPy

.visible .entry _Z3incPy(
	.param .u64 .ptr .align 1 _Z3incPy_param_0
)
{
	.reg .b64 	%rd<4>;

	ld.param.u64 	%rd1, [_Z3incPy_param_0];
	cvta.to.global.u64 	%rd2, %rd1;
	atom.global.add.u64 	%rd3, [%rd2], 1;
	ret;

}


// ===== COMPILED SASS (sm_100) =====

	.target	sm_100

	.elftype	@"ET_EXEC"


//--------------------- .note.nv.tkinfo           --------------------------
	.section	.note.nv.tkinfo,"",@"SHT_NOTE"
	.sectionflags	@"SHF_NOTE_NV_TKINFO"
	.tkinfo
        /*0018*/ 	.word	0x00000002
        /*0030*/ 	.string	""
        /*0030*/ 	.string	"ptxas"
        /*0030*/ 	.string	"Cuda compilation tools, release 13.0, V13.0.88"
        /*0030*/ 	.string	"Build cuda_13.0.r13.0/compiler.36424714_0"
        /*0030*/ 	.string	"-arch sm_100 -m 64 "



//--------------------- .note.nv.cuinfo           --------------------------
	.section	.note.nv.cuinfo,"",@"SHT_NOTE"
	.sectionflags	@"SHF_NOTE_NV_CUINFO"
        /*0018*/ 	.short	0x0002
        /*001a*/ 	.short	0x0064
        /*001c*/ 	.short	0x0082
	.zero		2


//--------------------- .nv.info                  --------------------------
	.section	.nv.info,"",@"SHT_CUDA_INFO"
	.align	4


	//----- nvinfo : EIATTR_REGCOUNT
	.align		4
        /*0000*/ 	.byte	0x04, 0x2f
        /*0002*/ 	.short	(.L_1 - .L_0)
	.align		4
.L_0:
        /*0004*/ 	.word	index@(_Z3incPy)
        /*0008*/ 	.word	0x00000008


	//----- nvinfo : EIATTR_FRAME_SIZE
	.align		4
.L_1:
        /*000c*/ 	.byte	0x04, 0x11
        /*000e*/ 	.short	(.L_3 - .L_2)
	.align		4
.L_2:
        /*0010*/ 	.word	index@(_Z3incPy)
        /*0014*/ 	.word	0x00000000


	//----- nvinfo : EIATTR_MIN_STACK_SIZE
	.align		4
.L_3:
        /*0018*/ 	.byte	0x04, 0x12
        /*001a*/ 	.short	(.L_5 - .L_4)
	.align		4
.L_4:
        /*001c*/ 	.word	index@(_Z3incPy)
        /*0020*/ 	.word	0x00000000
.L_5:


//--------------------- .nv.compat                --------------------------
	.section	.nv.compat,"",@"SHT_CUDA_COMPAT_INFO"
	.align	4
        /*0000*/ 	.byte	0x02, 0x09, 0x00, 0x00, 0x02, 0x02, 0x01, 0x00, 0x02, 0x05, 0x05, 0x00, 0x03, 0x07, 0x01, 0x01
        /*0010*/ 	.byte	0x02, 0x03, 0x00, 0x00, 0x02, 0x06, 0x01, 0x00, 0x04, 0x0b, 0x08, 0x00, 0x09, 0x00, 0x00, 0x00
        /*0020*/ 	.byte	0x00, 0x00, 0x00, 0x00


//--------------------- .nv.info._Z3incPy         --------------------------
	.section	.nv.info._Z3incPy,"",@"SHT_CUDA_INFO"
	.sectionflags	@""
	.align	4


	//----- nvinfo : EIATTR_CUDA_API_VERSION
	.align		4
        /*0000*/ 	.byte	0x04, 0x37
        /*0002*/ 	.short	(.L_7 - .L_6)
.L_6:
        /*0004*/ 	.word	0x00000082


	//----- nvinfo : EIATTR_KPARAM_INFO
	.align		4
.L_7:
        /*0008*/ 	.byte	0x04, 0x17
        /*000a*/ 	.short	(.L_9 - .L_8)
.L_8:
        /*000c*/ 	.word	0x00000000
        /*0010*/ 	.short	0x0000
        /*0012*/ 	.short	0x0000
        /*0014*/ 	.byte	0x00, 0xf5, 0x21, 0x00


	//----- nvinfo : EIATTR_SPARSE_MMA_MASK
	.align		4
.L_9:
        /*0018*/ 	.byte	0x03, 0x50
        /*001a*/ 	.short	0x0000


	//----- nvinfo : EIATTR_MAXREG_COUNT
	.align		4
        /*001c*/ 	.byte	0x03, 0x1b
        /*001e*/ 	.short	0x00ff


	//----- nvinfo : EIATTR_MERCURY_ISA_VERSION
	.align		4
        /*0020*/ 	.byte	0x03, 0x5f
        /*0022*/ 	.short	0x0101


	//----- nvinfo : EIATTR_INT_WARP_WIDE_INSTR_OFFSETS
	.align		4
        /*0024*/ 	.byte	0x04, 0x31
        /*0026*/ 	.short	(.L_11 - .L_10)


	//   ....[0]....
.L_10:
        /*0028*/ 	.word	0x00000030


	//----- nvinfo : EIATTR_VRC_CTA_INIT_COUNT
	.align		4
.L_11:
        /*002c*/ 	.byte	0x02, 0x4a
	.zero		1
	.zero		1


	//----- nvinfo : EIATTR_EXIT_INSTR_OFFSETS
	.align		4
        /*0030*/ 	.byte	0x04, 0x1c
        /*0032*/ 	.short	(.L_13 - .L_12)


	//   ....[0]....
.L_12:
        /*0034*/ 	.word	0x000000f0


	//----- nvinfo : EIATTR_CBANK_PARAM_SIZE
	.align		4
.L_13:
        /*0038*/ 	.byte	0x03, 0x19
        /*003a*/ 	.short	0x0008


	//----- nvinfo : EIATTR_PARAM_CBANK
	.align		4
        /*003c*/ 	.byte	0x04, 0x0a
        /*003e*/ 	.short	(.L_15 - .L_14)
	.align		4
.L_14:
        /*0040*/ 	.word	index@(.nv.constant0._Z3incPy)
        /*0044*/ 	.short	0x0380
        /*0046*/ 	.short	0x0008


	//----- nvinfo : EIATTR_SW_WAR
	.align		4
.L_15:
        /*0048*/ 	.byte	0x04, 0x36
        /*004a*/ 	.short	(.L_17 - .L_16)
.L_16:
        /*004c*/ 	.word	0x00000008
.L_17:


//--------------------- .nv.callgraph             --------------------------
	.section	.nv.callgraph,"",@"SHT_CUDA_CALLGRAPH"
	.align	4
	.sectionentsize	8
	.align		4
        /*0000*/ 	.word	0x00000000
	.align		4
        /*0004*/ 	.word	0xffffffff
	.align		4
        /*0008*/ 	.word	0x00000000
	.align		4
        /*000c*/ 	.word	0xfffffffe
	.align		4
        /*0010*/ 	.word	0x00000000
	.align		4
        /*0014*/ 	.word	0xfffffffd
	.align		4
        /*0018*/ 	.word	0x00000000
	.align		4
        /*001c*/ 	.word	0xfffffffc


//--------------------- .text._Z3incPy            --------------------------
	.section	.text._Z3incPy,"ax",@progbits
	.align	128
        .global         _Z3incPy
        .type           _Z3incPy,@function
        .size           _Z3incPy,(.L_x_1 - _Z3incPy)
        .other          _Z3incPy,@"STO_CUDA_ENTRY STV_DEFAULT"
_Z3incPy:
.text._Z3incPy:
[----:B------:R-:W-:Y:S01]  /*0000*/  LDC R1, c[0x0][0x37c] ;  /* 0x0000df00ff017b82 */ /* 0x000fe20000000800 */
[----:B------:R-:W0:Y:S07]  /*0010*/  S2R R0, SR_LANEID ;  /* 0x0000000000007919 */ /* 0x000e2e0000000000 */
[----:B------:R-:W1:Y:S01]  /*0020*/  LDC.64 R2, c[0x0][0x380] ;  /* 0x0000e000ff027b82 */ /* 0x000e620000000a00 */
[----:B------:R-:W-:Y:S01]  /*0030*/  VOTEU.ANY UR4, UPT, PT ;  /* 0x0000000000047886 */ /* 0x000fe200038e0100 */
[----:B------:R-:W1:Y:S01]  /*0040*/  LDCU.64 UR8, c[0x0][0x358] ;  /* 0x00006b00ff0877ac */ /* 0x000e620008000a00 */
[----:B------:R-:W-:-:S02]  /*0050*/  UPOPC UR6, UR4 ;  /* 0x00000004000672bf */ /* 0x000fc40008000000 */
[----:B------:R-:W-:Y:S02]  /*0060*/  UFLO.U32 UR5, UR4 ;  /* 0x00000004000572bd */ /* 0x000fe400080e0000 */
[----:B------:R-:W-:Y:S01]  /*0070*/  UIMAD.WIDE.U32 UR6, UR6, 0x1, URZ ;  /* 0x00000001060678a5 */ /* 0x000fe2000f8e00ff */
[----:B------:R-:W-:-:S03]  /*0080*/  UMOV UR4, URZ ;  /* 0x000000ff00047c82 */ /* 0x000fc60008000000 */
[----:B------:R-:W-:Y:S02]  /*0090*/  UIADD3 UR4, UPT, UPT, UR7, UR4, URZ ;  /* 0x0000000407047290 */ /* 0x000fe4000fffe0ff */
[----:B------:R-:W-:Y:S01]  /*00a0*/  MOV R5, UR7 ;  /* 0x0000000700057c02 */ /* 0x000fe20008000f00 */
[----:B------:R-:W-:-:S03]  /*00b0*/  IMAD.U32 R4, RZ, RZ, UR6 ;  /* 0x00000006ff047e24 */ /* 0x000fc6000f8e00ff */
[----:B------:R-:W-:Y:S01]  /*00c0*/  IMAD.U32 R5, RZ, RZ, UR4 ;  /* 0x00000004ff057e24 */ /* 0x000fe2000f8e00ff */
[----:B0-----:R-:W-:-:S13]  /*00d0*/  ISETP.EQ.U32.AND P0, PT, R0, UR5, PT ;  /* 0x0000000500007c0c */ /* 0x001fda000bf02070 */
[----:B-1----:R-:W-:Y:S01]  /*00e0*/  @P0 REDG.E.ADD.64.STRONG.GPU desc[UR8][R2.64], R4 ;  /* 0x000000040200098e */ /* 0x002fe2000c12e508 */
[----:B------:R-:W-:Y:S05]  /*00f0*/  EXIT ;  /* 0x000000000000794d */ /* 0x000fea0003800000 */
.L_x_0:
[----:B------:R-:W-:-:S00]  /*0100*/  BRA `(.L_x_0) ;  /* 0xfffffffc00fc7947 */ /* 0x000fc0000383ffff */
[----:B------:R-:W-:-:S00]  /*0110*/  NOP ;  /* 0x0000000000007918 */ /* 0x000fc00000000000 */
        /* <DEDUP_REMOVED lines=14> */
.L_x_1:


//--------------------- .nv.shared.reserved.0     --------------------------
	.section	.nv.shared.reserved.0,"aw",@nobits
	.weak		__nv_reservedSMEM_offset_0_alias
	.size		__nv_reservedSMEM_offset_0_alias, 0, 64
	.other		__nv_reservedSMEM_offset_0_alias,@"STO_CUDA_RESERVED_SHARED STV_DEFAULT"
__nv_reservedSMEM_offset_0_alias:
	.zero		0
	.zero		64


//--------------------- .nv.constant0._Z3incPy    --------------------------
	.section	.nv.constant0._Z3incPy,"a",@progbits
	.sectionflags	@""
	.align	4
.nv.constant0._Z3incPy:
	.zero		904


//--------------------- SYMBOLS --------------------------

	.type		.nv.reservedSmem.offset0,@object
	.size		.nv.reservedSmem.offset0,0x4
